	.headerflags	@"EF_CUDA_TEXMODE_UNIFIED EF_CUDA_64BIT_ADDRESS EF_CUDA_ACCELERATORS EF_CUDA_SM90 EF_CUDA_VIRTUAL_SM(EF_CUDA_SM90)"
	.elftype	@"ET_EXEC"


//--------------------- .nv.info                  --------------------------
	.section	.nv.info,"",@"SHT_CUDA_INFO"
	.align	4


	//----- nvinfo : EIATTR_REGCOUNT
	.align		4
        /*0000*/ 	.byte	0x04, 0x2f
        /*0002*/ 	.short	(.L_3 - .L_2)
	.align		4
.L_2:
        /*0004*/ 	.word	index@(triton_poi_fused__native_batch_norm_legit_no_training_convolution_relu_8)
        /*0008*/ 	.word	0x00000016


	//----- nvinfo : EIATTR_MIN_STACK_SIZE
	.align		4
.L_3:
        /*000c*/ 	.byte	0x04, 0x12
        /*000e*/ 	.short	(.L_5 - .L_4)
	.align		4
.L_4:
        /*0010*/ 	.word	index@(triton_poi_fused__native_batch_norm_legit_no_training_convolution_relu_8)
        /*0014*/ 	.word	0x00000000


	//----- nvinfo : EIATTR_FRAME_SIZE
	.align		4
.L_5:
        /*0018*/ 	.byte	0x04, 0x11
        /*001a*/ 	.short	(.L_7 - .L_6)
	.align		4
.L_6:
        /*001c*/ 	.word	index@(triton_poi_fused__native_batch_norm_legit_no_training_convolution_relu_8)
        /*0020*/ 	.word	0x00000000


	//----- nvinfo : EIATTR_MIN_STACK_SIZE
	.align		4
.L_7:
        /*0024*/ 	.byte	0x04, 0x12
        /*0026*/ 	.short	(.L_9 - .L_8)
	.align		4
.L_8:
        /*0028*/ 	.word	index@(triton_poi_fused__native_batch_norm_legit_no_training_convolution_relu_8)
        /*002c*/ 	.word	0x00000000
.L_9:


//--------------------- .nv.info.triton_poi_fused__native_batch_norm_legit_no_training_convolution_relu_8 --------------------------
	.section	.nv.info.triton_poi_fused__native_batch_norm_legit_no_training_convolution_relu_8,"",@"SHT_CUDA_INFO"
	.sectionflags	@""
	.align	4


	//----- nvinfo : EIATTR_CUDA_API_VERSION
	.align		4
        /*0000*/ 	.byte	0x04, 0x37
        /*0002*/ 	.short	(.L_11 - .L_10)
.L_10:
        /*0004*/ 	.word	0x0000007c


	//----- nvinfo : EIATTR_KPARAM_INFO
	.align		4
.L_11:
        /*0008*/ 	.byte	0x04, 0x17
        /*000a*/ 	.short	(.L_13 - .L_12)
.L_12:
        /*000c*/ 	.word	0x00000000
        /*0010*/ 	.short	0x0007
        /*0012*/ 	.short	0x0038
        /*0014*/ 	.byte	0x00, 0xf0, 0x11, 0x00


	//----- nvinfo : EIATTR_KPARAM_INFO
	.align		4
.L_13:
        /*0018*/ 	.byte	0x04, 0x17
        /*001a*/ 	.short	(.L_15 - .L_14)
.L_14:
        /*001c*/ 	.word	0x00000000
        /*0020*/ 	.short	0x0006
        /*0022*/ 	.short	0x0030
        /*0024*/ 	.byte	0x00, 0xf4, 0x21, 0x00


	//----- nvinfo : EIATTR_KPARAM_INFO
	.align		4
.L_15:
        /*0028*/ 	.byte	0x04, 0x17
        /*002a*/ 	.short	(.L_17 - .L_16)
.L_16:
        /*002c*/ 	.word	0x00000000
        /*0030*/ 	.short	0x0005
        /*0032*/ 	.short	0x0028
        /*0034*/ 	.byte	0x00, 0xf4, 0x21, 0x00


	//----- nvinfo : EIATTR_KPARAM_INFO
	.align		4
.L_17:
        /*0038*/ 	.byte	0x04, 0x17
        /*003a*/ 	.short	(.L_19 - .L_18)
.L_18:
        /*003c*/ 	.word	0x00000000
        /*0040*/ 	.short	0x0004
        /*0042*/ 	.short	0x0020
        /*0044*/ 	.byte	0x00, 0xf4, 0x21, 0x00


	//----- nvinfo : EIATTR_KPARAM_INFO
	.align		4
.L_19:
        /*0048*/ 	.byte	0x04, 0x17
        /*004a*/ 	.short	(.L_21 - .L_20)
.L_20:
        /*004c*/ 	.word	0x00000000
        /*0050*/ 	.short	0x0003
        /*0052*/ 	.short	0x0018
        /*0054*/ 	.byte	0x00, 0xf4, 0x21, 0x00


	//----- nvinfo : EIATTR_KPARAM_INFO
	.align		4
.L_21:
        /*0058*/ 	.byte	0x04, 0x17
        /*005a*/ 	.short	(.L_23 - .L_22)
.L_22:
        /*005c*/ 	.word	0x00000000
        /*0060*/ 	.short	0x0002
        /*0062*/ 	.short	0x0010
        /*0064*/ 	.byte	0x00, 0xf4, 0x21, 0x00


	//----- nvinfo : EIATTR_KPARAM_INFO
	.align		4
.L_23:
        /*0068*/ 	.byte	0x04, 0x17
        /*006a*/ 	.short	(.L_25 - .L_24)
.L_24:
        /*006c*/ 	.word	0x00000000
        /*0070*/ 	.short	0x0001
        /*0072*/ 	.short	0x0008
        /*0074*/ 	.byte	0x00, 0xf4, 0x21, 0x00


	//----- nvinfo : EIATTR_KPARAM_INFO
	.align		4
.L_25:
        /*0078*/ 	.byte	0x04, 0x17
        /*007a*/ 	.short	(.L_27 - .L_26)
.L_26:
        /*007c*/ 	.word	0x00000000
        /*0080*/ 	.short	0x0000
        /*0082*/ 	.short	0x0000
        /*0084*/ 	.byte	0x00, 0xf4, 0x21, 0x00


	//----- nvinfo : EIATTR_SPARSE_MMA_MASK
	.align		4
.L_27:
        /*0088*/ 	.byte	0x03, 0x50
        /*008a*/ 	.short	0x0000


	//----- nvinfo : EIATTR_MAXREG_COUNT
	.align		4
        /*008c*/ 	.byte	0x03, 0x1b
        /*008e*/ 	.short	0x00ff


	//----- nvinfo : EIATTR_EXIT_INSTR_OFFSETS
	.align		4
        /*0090*/ 	.byte	0x04, 0x1c
        /*0092*/ 	.short	(.L_29 - .L_28)


	//   ....[0]....
.L_28:
        /*0094*/ 	.word	0x000003b0


	//----- nvinfo : EIATTR_REQNTID
	.align		4
.L_29:
        /*0098*/ 	.byte	0x04, 0x10
        /*009a*/ 	.short	(.L_31 - .L_30)
.L_30:
        /*009c*/ 	.word	0x00000080
        /*00a0*/ 	.word	0x00000001
        /*00a4*/ 	.word	0x00000001


	//----- nvinfo : EIATTR_CBANK_PARAM_SIZE
	.align		4
.L_31:
        /*00a8*/ 	.byte	0x03, 0x19
        /*00aa*/ 	.short	0x003c


	//----- nvinfo : EIATTR_PARAM_CBANK
	.align		4
        /*00ac*/ 	.byte	0x04, 0x0a
        /*00ae*/ 	.short	(.L_33 - .L_32)
	.align		4
.L_32:
        /*00b0*/ 	.word	index@(.nv.constant0.triton_poi_fused__native_batch_norm_legit_no_training_convolution_relu_8)
        /*00b4*/ 	.short	0x0210
        /*00b6*/ 	.short	0x003c


	//----- nvinfo : EIATTR_SW_WAR
	.align		4
.L_33:
        /*00b8*/ 	.byte	0x04, 0x36
        /*00ba*/ 	.short	(.L_35 - .L_34)
.L_34:
        /*00bc*/ 	.word	0x00000008
.L_35:


//--------------------- .nv.callgraph             --------------------------
	.section	.nv.callgraph,"",@"SHT_CUDA_CALLGRAPH"
	.align	4
	.sectionentsize	8
	.align		4
        /*0000*/ 	.word	0x00000000
	.align		4
        /*0004*/ 	.word	0xffffffff
	.align		4
        /*0008*/ 	.word	0x00000000
	.align		4
        /*000c*/ 	.word	0xfffffffe
	.align		4
        /*0010*/ 	.word	0x00000000
	.align		4
        /*0014*/ 	.word	0xfffffffd
	.align		4
        /*0018*/ 	.word	0x00000000
	.align		4
        /*001c*/ 	.word	0xfffffffc


//--------------------- .nv.constant4             --------------------------
	.section	.nv.constant4,"a",@progbits
	.align	8
	.align		8
.nv.constant4:
        /*0000*/ 	.dword	_$_str
	.align		8
        /*0008*/ 	.dword	_$_str_$_2


//--------------------- .text.triton_poi_fused__native_batch_norm_legit_no_training_convolution_relu_8 --------------------------
	.section	.text.triton_poi_fused__native_batch_norm_legit_no_training_convolution_relu_8,"ax",@progbits
	.align	128
        .global         triton_poi_fused__native_batch_norm_legit_no_training_convolution_relu_8
        .type           triton_poi_fused__native_batch_norm_legit_no_training_convolution_relu_8,@function
        .size           triton_poi_fused__native_batch_norm_legit_no_training_convolution_relu_8,(.L_x_1 - triton_poi_fused__native_batch_norm_legit_no_training_convolution_relu_8)
        .other          triton_poi_fused__native_batch_norm_legit_no_training_convolution_relu_8,@"STO_CUDA_ENTRY STV_DEFAULT"
triton_poi_fused__native_batch_norm_legit_no_training_convolution_relu_8:
.text.triton_poi_fused__native_batch_norm_legit_no_training_convolution_relu_8:
[----:B------:R-:W-:Y:S01]  /*0000*/  LDC R1, c[0x0][0x28] ;  /* 0x00000a00ff017b82 */ /* 0x000fe20000000800 */
[----:B------:R-:W1:Y:S07]  /*0010*/  S2R R0, SR_TID.X ;  /* 0x0000000000007919 */ /* 0x000e6e0000002100 */
[----:B------:R-:W2:Y:S01]  /*0020*/  LDC.64 R14, c[0x0][0x228] ;  /* 0x00008a00ff0e7b82 */ /* 0x000ea20000000a00 */
[----:B------:R-:W-:Y:S01]  /*0030*/  ULDC.64 UR4, c[0x0][0x208] ;  /* 0x0000820000047ab9 */ /* 0x000fe20000000a00 */
[----:B------:R-:W3:Y:S06]  /*0040*/  S2R R5, SR_CTAID.X ;  /* 0x0000000000057919 */ /* 0x000eec0000002500 */
[----:B------:R-:W4:Y:S08]  /*0050*/  LDC.64 R10, c[0x0][0x218] ;  /* 0x00008600ff0a7b82 */ /* 0x000f300000000a00 */
[----:B------:R-:W5:Y:S08]  /*0060*/  LDC.64 R12, c[0x0][0x220] ;  /* 0x00008800ff0c7b82 */ /* 0x000f700000000a00 */
[----:B------:R-:W5:Y:S01]  /*0070*/  LDC.64 R16, c[0x0][0x230] ;  /* 0x00008c00ff107b82 */ /* 0x000f620000000a00 */
[----:B-1----:R-:W-:-:S02]  /*0080*/  SHF.L.U32 R0, R0, 0x1, RZ ;  /* 0x0000000100007819 */ /* 0x002fc400000006ff */
[----:B---3--:R-:W-:Y:S02]  /*0090*/  SHF.R.S32.HI R3, RZ, 0x17, R5 ;  /* 0x00000017ff037819 */ /* 0x008fe40000011405 */
[----:B------:R-:W-:Y:S02]  /*00a0*/  LOP3.LUT R0, R0, 0xfe, RZ, 0xc0, !PT ;  /* 0x000000fe00007812 */ /* 0x000fe400078ec0ff */
[----:B------:R-:W-:Y:S02]  /*00b0*/  SGXT R3, R3, 0x1 ;  /* 0x000000010303781a */ /* 0x000fe40000000200 */
[----:B------:R-:W-:Y:S02]  /*00c0*/  LEA R0, R5, R0, 0x8 ;  /* 0x0000000005007211 */ /* 0x000fe400078e40ff */
[----:B------:R-:W1:Y:S02]  /*00d0*/  LDC.64 R4, c[0x0][0x238] ;  /* 0x00008e00ff047b82 */ /* 0x000e640000000a00 */
[----:B------:R-:W-:-:S04]  /*00e0*/  LEA.HI R3, R3, R0, RZ, 0x6 ;  /* 0x0000000003037211 */ /* 0x000fc800078f30ff */
[----:B------:R-:W-:-:S04]  /*00f0*/  SHF.R.S32.HI R3, RZ, 0x6, R3 ;  /* 0x00000006ff037819 */ /* 0x000fc80000011403 */
[----:B------:R-:W-:-:S04]  /*0100*/  LEA.HI R2, R3, R3, RZ, 0x6 ;  /* 0x0000000303027211 */ /* 0x000fc800078f30ff */
[----:B------:R-:W-:-:S04]  /*0110*/  LOP3.LUT R2, R2, 0xffffffc0, RZ, 0xc0, !PT ;  /* 0xffffffc002027812 */ /* 0x000fc800078ec0ff */
[----:B------:R-:W-:Y:S02]  /*0120*/  IADD3 R19, R3, -R2, RZ ;  /* 0x8000000203137210 */ /* 0x000fe40007ffe0ff */
[----:B------:R-:W3:Y:S03]  /*0130*/  LDC.64 R2, c[0x0][0x210] ;  /* 0x00008400ff027b82 */ /* 0x000ee60000000a00 */
[----:B--2---:R-:W-:-:S05]  /*0140*/  IMAD.WIDE R14, R19, 0x4, R14 ;  /* 0x00000004130e7825 */ /* 0x004fca00078e020e */
[----:B------:R2:W2:Y:S01]  /*0150*/  LDG.E.EL R18, desc[UR4][R14.64] ;  /* 0x000000040e127981 */ /* 0x0004a2000c2e1900 */
[----:B----4-:R-:W-:-:S04]  /*0160*/  IMAD.WIDE R10, R19, 0x4, R10 ;  /* 0x00000004130a7825 */ /* 0x010fc800078e020a */
[----:B-----5:R-:W-:Y:S01]  /*0170*/  IMAD.WIDE R12, R19, 0x4, R12 ;  /* 0x00000004130c7825 */ /* 0x020fe200078e020c */
[----:B------:R4:W5:Y:S04]  /*0180*/  LDG.E.EL R8, desc[UR4][R10.64] ;  /* 0x000000040a087981 */ /* 0x000968000c2e1900 */
[----:B------:R-:W5:Y:S01]  /*0190*/  LDG.E.EL R9, desc[UR4][R12.64] ;  /* 0x000000040c097981 */ /* 0x000f62000c2e1900 */
[----:B---3--:R-:W-:-:S05]  /*01a0*/  IMAD.WIDE R2, R0, 0x4, R2 ;  /* 0x0000000400027825 */ /* 0x008fca00078e0202 */
[----:B------:R-:W5:Y:S01]  /*01b0*/  LDG.E.64 R6, desc[UR4][R2.64] ;  /* 0x0000000402067981 */ /* 0x000f62000c1e1b00 */
[----:B0-2---:R-:W-:-:S04]  /*01c0*/  IMAD.WIDE R14, R19, 0x4, R16 ;  /* 0x00000004130e7825 */ /* 0x005fc800078e0210 */
[----:B-1----:R-:W-:Y:S02]  /*01d0*/  IMAD.WIDE R16, R19, 0x4, R4 ;  /* 0x0000000413107825 */ /* 0x002fe400078e0204 */
[----:B------:R-:W2:Y:S01]  /*01e0*/  LDG.E.EL R14, desc[UR4][R14.64] ;  /* 0x000000040e0e7981 */ /* 0x000ea2000c2e1900 */
[----:B----4-:R-:W-:Y:S01]  /*01f0*/  HFMA2.MMA R10, -RZ, RZ, 1.625, 0 ;  /* 0x3e800000ff0a7435 */ /* 0x010fe200000001ff */
[----:B------:R-:W0:Y:S02]  /*0200*/  LDC.64 R4, c[0x0][0x240] ;  /* 0x00009000ff047b82 */ /* 0x000e240000000a00 */
[----:B------:R-:W2:Y:S01]  /*0210*/  LDG.E.EL R17, desc[UR4][R16.64] ;  /* 0x0000000410117981 */ /* 0x000ea2000c2e1900 */
[----:B0-----:R-:W-:-:S04]  /*0220*/  IMAD.WIDE R4, R0, 0x4, R4 ;  /* 0x0000000400047825 */ /* 0x001fc800078e0204 */
[----:B------:R-:W-:-:S04]  /*0230*/  FADD R18, R18, 9.9999997473787516356e-06 ;  /* 0x3727c5ac12127421 */ /* 0x000fc80000000000 */
[----:B------:R-:W0:Y:S02]  /*0240*/  MUFU.SQRT R19, R18 ;  /* 0x0000001200137308 */ /* 0x000e240000002000 */
[C---:B0-----:R-:W-:Y:S02]  /*0250*/  FSETP.GT.AND P0, PT, R19.reuse, 8.50705917302346158658e+37, PT ;  /* 0x7e8000001300780b */ /* 0x041fe40003f04000 */
[----:B------:R-:W-:-:S11]  /*0260*/  FSETP.GEU.AND P1, PT, R19, 1.175494350822287508e-38, PT ;  /* 0x008000001300780b */ /* 0x000fd60003f2e000 */
[----:B------:R-:W-:-:S04]  /*0270*/  @P0 FMUL R19, R19, 0.25 ;  /* 0x3e80000013130820 */ /* 0x000fc80000400000 */
[----:B------:R-:W-:-:S06]  /*0280*/  @!P1 FMUL R19, R19, 16777216 ;  /* 0x4b80000013139820 */ /* 0x000fcc0000400000 */
[----:B------:R-:W0:Y:S01]  /*0290*/  MUFU.RCP R19, R19 ;  /* 0x0000001300137308 */ /* 0x000e220000001000 */
[----:B------:R-:W-:Y:S01]  /*02a0*/  FSEL R10, R10, 1, P0 ;  /* 0x3f8000000a0a7808 */ /* 0x000fe20000000000 */
[--C-:B-----5:R-:W-:Y:S01]  /*02b0*/  FADD R6, R6, R8.reuse ;  /* 0x0000000806067221 */ /* 0x120fe20000000000 */
[----:B------:R-:W-:-:S03]  /*02c0*/  FADD R7, R7, R8 ;  /* 0x0000000807077221 */ /* 0x000fc60000000000 */
[----:B------:R-:W-:Y:S01]  /*02d0*/  @!P1 FMUL R10, R10, 16777216 ;  /* 0x4b8000000a0a9820 */ /* 0x000fe20000400000 */
[C---:B------:R-:W-:Y:S01]  /*02e0*/  FADD R8, -R9.reuse, R6 ;  /* 0x0000000609087221 */ /* 0x040fe20000000100 */
[----:B------:R-:W-:Y:S02]  /*02f0*/  FADD R9, -R9, R7 ;  /* 0x0000000709097221 */ /* 0x000fe40000000100 */
[----:B0-----:R-:W-:-:S04]  /*0300*/  FMUL R10, R19, R10 ;  /* 0x0000000a130a7220 */ /* 0x001fc80000400000 */
[-C--:B------:R-:W-:Y:S01]  /*0310*/  FMUL R8, R8, R10.reuse ;  /* 0x0000000a08087220 */ /* 0x080fe20000400000 */
[----:B------:R-:W-:-:S03]  /*0320*/  FMUL R10, R9, R10 ;  /* 0x0000000a090a7220 */ /* 0x000fc60000400000 */
[C-C-:B--2---:R-:W-:Y:S01]  /*0330*/  FFMA R8, R14.reuse, R8, R17.reuse ;  /* 0x000000080e087223 */ /* 0x144fe20000000011 */
[----:B------:R-:W-:-:S04]  /*0340*/  FFMA R10, R14, R10, R17 ;  /* 0x0000000a0e0a7223 */ /* 0x000fc80000000011 */
[----:B------:R-:W-:Y:S02]  /*0350*/  FSETP.GEU.AND P0, PT, R8, RZ, PT ;  /* 0x000000ff0800720b */ /* 0x000fe40003f0e000 */
[----:B------:R-:W-:Y:S02]  /*0360*/  FSETP.GEU.AND P1, PT, R10, RZ, PT ;  /* 0x000000ff0a00720b */ /* 0x000fe40003f2e000 */
[----:B------:R-:W-:Y:S02]  /*0370*/  FSEL R8, R8, RZ, P0 ;  /* 0x000000ff08087208 */ /* 0x000fe40000000000 */
[----:B------:R-:W-:Y:S01]  /*0380*/  FSEL R9, R10, RZ, P1 ;  /* 0x000000ff0a097208 */ /* 0x000fe20000800000 */
[----:B------:R-:W-:Y:S04]  /*0390*/  STG.E.64 desc[UR4][R2.64], R6 ;  /* 0x0000000602007986 */ /* 0x000fe8000c101b04 */
[----:B------:R-:W-:Y:S01]  /*03a0*/  STG.E.64 desc[UR4][R4.64], R8 ;  /* 0x0000000804007986 */ /* 0x000fe2000c101b04 */
[----:B------:R-:W-:Y:S05]  /*03b0*/  EXIT ;  /* 0x000000000000794d */ /* 0x000fea0003800000 */
.L_x_0:
[----:B------:R-:W-:-:S00]  /*03c0*/  BRA `(.L_x_0) ;  /* 0xfffffffc00fc7947 */ /* 0x000fc0000383ffff */
[----:B------:R-:W-:-:S00]  /*03d0*/  NOP ;  /* 0x0000000000007918 */ /* 0x000fc00000000000 */
        /* <DEDUP_REMOVED lines=10> */
.L_x_1:


//--------------------- .nv.global.init           --------------------------
	.section	.nv.global.init,"aw",@progbits
.nv.global.init:
	.type		_$_str,@object
	.size		_$_str,(_$_str_$_2 - _$_str)
_$_str:
        /*0000*/ 	.byte	0x5f, 0x5f, 0x43, 0x55, 0x44, 0x41, 0x5f, 0x46, 0x54, 0x5a, 0x00
	.type		_$_str_$_2,@object
	.size		_$_str_$_2,(.L_1 - _$_str_$_2)
_$_str_$_2:
        /*000b*/ 	.byte	0x5f, 0x5f, 0x43, 0x55, 0x44, 0x41, 0x5f, 0x50, 0x52, 0x45, 0x43, 0x5f, 0x53, 0x51, 0x52, 0x54
        /*001b*/ 	.byte	0x00
.L_1:


//--------------------- .nv.constant0.triton_poi_fused__native_batch_norm_legit_no_training_convolution_relu_8 --------------------------
	.section	.nv.constant0.triton_poi_fused__native_batch_norm_legit_no_training_convolution_relu_8,"a",@progbits
	.sectionflags	@""
	.align	4
.nv.constant0.triton_poi_fused__native_batch_norm_legit_no_training_convolution_relu_8:
	.zero		588
